	.headerflags	@"EF_CUDA_TEXMODE_UNIFIED EF_CUDA_64BIT_ADDRESS EF_CUDA_ACCELERATORS EF_CUDA_SM90 EF_CUDA_VIRTUAL_SM(EF_CUDA_SM90)"
	.elftype	@"ET_EXEC"


//--------------------- .nv.info                  --------------------------
	.section	.nv.info,"",@"SHT_CUDA_INFO"
	.align	4


	//----- nvinfo : EIATTR_REGCOUNT
	.align		4
        /*0000*/ 	.byte	0x04, 0x2f
        /*0002*/ 	.short	(.L_1 - .L_0)
	.align		4
.L_0:
        /*0004*/ 	.word	index@(triton_poi_fused__to_copy_19)
        /*0008*/ 	.word	0x00000009


	//----- nvinfo : EIATTR_MIN_STACK_SIZE
	.align		4
.L_1:
        /*000c*/ 	.byte	0x04, 0x12
        /*000e*/ 	.short	(.L_3 - .L_2)
	.align		4
.L_2:
        /*0010*/ 	.word	index@(triton_poi_fused__to_copy_19)
        /*0014*/ 	.word	0x00000000


	//----- nvinfo : EIATTR_FRAME_SIZE
	.align		4
.L_3:
        /*0018*/ 	.byte	0x04, 0x11
        /*001a*/ 	.short	(.L_5 - .L_4)
	.align		4
.L_4:
        /*001c*/ 	.word	index@(triton_poi_fused__to_copy_19)
        /*0020*/ 	.word	0x00000000


	//----- nvinfo : EIATTR_MIN_STACK_SIZE
	.align		4
.L_5:
        /*0024*/ 	.byte	0x04, 0x12
        /*0026*/ 	.short	(.L_7 - .L_6)
	.align		4
.L_6:
        /*0028*/ 	.word	index@(triton_poi_fused__to_copy_19)
        /*002c*/ 	.word	0x00000000
.L_7:


//--------------------- .nv.info.triton_poi_fused__to_copy_19 --------------------------
	.section	.nv.info.triton_poi_fused__to_copy_19,"",@"SHT_CUDA_INFO"
	.sectionflags	@""
	.align	4


	//----- nvinfo : EIATTR_CUDA_API_VERSION
	.align		4
        /*0000*/ 	.byte	0x04, 0x37
        /*0002*/ 	.short	(.L_9 - .L_8)
.L_8:
        /*0004*/ 	.word	0x0000007c


	//----- nvinfo : EIATTR_KPARAM_INFO
	.align		4
.L_9:
        /*0008*/ 	.byte	0x04, 0x17
        /*000a*/ 	.short	(.L_11 - .L_10)
.L_10:
        /*000c*/ 	.word	0x00000000
        /*0010*/ 	.short	0x0001
        /*0012*/ 	.short	0x0008
        /*0014*/ 	.byte	0x00, 0xf0, 0x11, 0x00


	//----- nvinfo : EIATTR_KPARAM_INFO
	.align		4
.L_11:
        /*0018*/ 	.byte	0x04, 0x17
        /*001a*/ 	.short	(.L_13 - .L_12)
.L_12:
        /*001c*/ 	.word	0x00000000
        /*0020*/ 	.short	0x0000
        /*0022*/ 	.short	0x0000
        /*0024*/ 	.byte	0x00, 0xf4, 0x21, 0x00


	//----- nvinfo : EIATTR_SPARSE_MMA_MASK
	.align		4
.L_13:
        /*0028*/ 	.byte	0x03, 0x50
        /*002a*/ 	.short	0x0000


	//----- nvinfo : EIATTR_MAXREG_COUNT
	.align		4
        /*002c*/ 	.byte	0x03, 0x1b
        /*002e*/ 	.short	0x00ff


	//----- nvinfo : EIATTR_EXIT_INSTR_OFFSETS
	.align		4
        /*0030*/ 	.byte	0x04, 0x1c
        /*0032*/ 	.short	(.L_15 - .L_14)


	//   ....[0]....
.L_14:
        /*0034*/ 	.word	0x000000e0


	//   ....[1]....
        /*0038*/ 	.word	0x00000110


	//----- nvinfo : EIATTR_REQNTID
	.align		4
.L_15:
        /*003c*/ 	.byte	0x04, 0x10
        /*003e*/ 	.short	(.L_17 - .L_16)
.L_16:
        /*0040*/ 	.word	0x00000020
        /*0044*/ 	.word	0x00000001
        /*0048*/ 	.word	0x00000001


	//----- nvinfo : EIATTR_CBANK_PARAM_SIZE
	.align		4
.L_17:
        /*004c*/ 	.byte	0x03, 0x19
        /*004e*/ 	.short	0x000c


	//----- nvinfo : EIATTR_PARAM_CBANK
	.align		4
        /*0050*/ 	.byte	0x04, 0x0a
        /*0052*/ 	.short	(.L_19 - .L_18)
	.align		4
.L_18:
        /*0054*/ 	.word	index@(.nv.constant0.triton_poi_fused__to_copy_19)
        /*0058*/ 	.short	0x0210
        /*005a*/ 	.short	0x000c


	//----- nvinfo : EIATTR_SW_WAR
	.align		4
.L_19:
        /*005c*/ 	.byte	0x04, 0x36
        /*005e*/ 	.short	(.L_21 - .L_20)
.L_20:
        /*0060*/ 	.word	0x00000008
.L_21:


//--------------------- .nv.callgraph             --------------------------
	.section	.nv.callgraph,"",@"SHT_CUDA_CALLGRAPH"
	.align	4
	.sectionentsize	8
	.align		4
        /*0000*/ 	.word	0x00000000
	.align		4
        /*0004*/ 	.word	0xffffffff
	.align		4
        /*0008*/ 	.word	0x00000000
	.align		4
        /*000c*/ 	.word	0xfffffffe
	.align		4
        /*0010*/ 	.word	0x00000000
	.align		4
        /*0014*/ 	.word	0xfffffffd
	.align		4
        /*0018*/ 	.word	0x00000000
	.align		4
        /*001c*/ 	.word	0xfffffffc


//--------------------- .text.triton_poi_fused__to_copy_19 --------------------------
	.section	.text.triton_poi_fused__to_copy_19,"ax",@progbits
	.align	128
        .global         triton_poi_fused__to_copy_19
        .type           triton_poi_fused__to_copy_19,@function
        .size           triton_poi_fused__to_copy_19,(.L_x_1 - triton_poi_fused__to_copy_19)
        .other          triton_poi_fused__to_copy_19,@"STO_CUDA_ENTRY STV_DEFAULT"
triton_poi_fused__to_copy_19:
.text.triton_poi_fused__to_copy_19:
[----:B------:R-:W0:Y:S02]  /*0000*/  LDC R1, c[0x0][0x28] ;  /* 0x00000a00ff017b82 */ /* 0x000e240000000800 */
[----:B------:R-:W1:Y:S01]  /*0010*/  S2R R6, SR_TID.X ;  /* 0x0000000000067919 */ /* 0x000e620000002100 */
[----:B------:R-:W2:Y:S01]  /*0020*/  LDC.64 R2, c[0x0][0x210] ;  /* 0x00008400ff027b82 */ /* 0x000ea20000000a00 */
[----:B------:R-:W3:Y:S01]  /*0030*/  S2R R5, SR_CTAID.X ;  /* 0x0000000000057919 */ /* 0x000ee20000002500 */
[C---:B-1----:R-:W-:Y:S02]  /*0040*/  LOP3.LUT R0, R6.reuse, 0x3, RZ, 0xc0, !PT ;  /* 0x0000000306007812 */ /* 0x042fe400078ec0ff */
[----:B------:R-:W-:-:S03]  /*0050*/  LOP3.LUT P0, RZ, R6, 0x1c, RZ, 0xc0, !PT ;  /* 0x0000001c06ff7812 */ /* 0x000fc6000780c0ff */
[----:B---3--:R-:W-:-:S04]  /*0060*/  IMAD R5, R5, 0x4, R0 ;  /* 0x0000000405057824 */ /* 0x008fc800078e0200 */
[C---:B--2---:R-:W-:Y:S01]  /*0070*/  IMAD.WIDE R2, R5.reuse, 0x8, R2 ;  /* 0x0000000805027825 */ /* 0x044fe200078e0202 */
[----:B------:R-:W-:Y:S02]  /*0080*/  I2FP.F32.S32 R0, R5 ;  /* 0x0000000500007245 */ /* 0x000fe40000201400 */
[----:B------:R-:W-:-:S03]  /*0090*/  ISETP.LT.AND P0, PT, R5, 0x4, !P0 ;  /* 0x000000040500780c */ /* 0x000fc60004701270 */
[----:B------:R-:W-:-:S05]  /*00a0*/  FMUL R0, R0, 1.6666666269302368164 ;  /* 0x3fd5555500007820 */ /* 0x000fca0000400000 */
[----:B------:R-:W-:-:S04]  /*00b0*/  FMNMX R0, RZ, R0, !PT ;  /* 0x00000000ff007209 */ /* 0x000fc80007800000 */
[----:B------:R-:W1:Y:S02]  /*00c0*/  F2I.TRUNC.NTZ R4, R0 ;  /* 0x0000000000047305 */ /* 0x000e64000020f100 */
[----:B-1----:R-:W-:Y:S01]  /*00d0*/  SHF.R.S32.HI R5, RZ, 0x1f, R4 ;  /* 0x0000001fff057819 */ /* 0x002fe20000011404 */
[----:B------:R-:W-:Y:S06]  /*00e0*/  @!P0 EXIT ;  /* 0x000000000000894d */ /* 0x000fec0003800000 */
[----:B------:R-:W-:Y:S02]  /*00f0*/  ULDC.64 UR4, c[0x0][0x208] ;  /* 0x0000820000047ab9 */ /* 0x000fe40000000a00 */
[----:B------:R-:W-:Y:S01]  /*0100*/  STG.E.64 desc[UR4][R2.64], R4 ;  /* 0x0000000402007986 */ /* 0x000fe2000c101b04 */
[----:B------:R-:W-:Y:S05]  /*0110*/  EXIT ;  /* 0x000000000000794d */ /* 0x000fea0003800000 */
.L_x_0:
[----:B------:R-:W-:-:S00]  /*0120*/  BRA `(.L_x_0) ;  /* 0xfffffffc00fc7947 */ /* 0x000fc0000383ffff */
[----:B------:R-:W-:-:S00]  /*0130*/  NOP ;  /* 0x0000000000007918 */ /* 0x000fc00000000000 */
        /* <DEDUP_REMOVED lines=12> */
.L_x_1:


//--------------------- .nv.constant0.triton_poi_fused__to_copy_19 --------------------------
	.section	.nv.constant0.triton_poi_fused__to_copy_19,"a",@progbits
	.sectionflags	@""
	.align	4
.nv.constant0.triton_poi_fused__to_copy_19:
	.zero		540
